//
// Generated by NVIDIA NVVM Compiler
//
// Compiler Build ID: CL-36424714
// Cuda compilation tools, release 13.0, V13.0.88
// Based on NVVM 20.0.0
//

.version 9.0
.target sm_100
.address_size 64

	// .globl	count_frequency

.visible .entry count_frequency(
	.param .u64 .ptr .align 1 count_frequency_param_0,
	.param .u64 .ptr .align 1 count_frequency_param_1,
	.param .u32 count_frequency_param_2,
	.param .u32 count_frequency_param_3
)
{
	.reg .pred 	%p<5>;
	.reg .b32 	%r<24>;
	.reg .b64 	%rd<9>;

	ld.param.u64 	%rd3, [count_frequency_param_0];
	ld.param.u64 	%rd4, [count_frequency_param_1];
	ld.param.u32 	%r12, [count_frequency_param_2];
	ld.param.u32 	%r13, [count_frequency_param_3];
	mov.u32 	%r14, %ctaid.x;
	mov.u32 	%r1, %ntid.x;
	mov.u32 	%r15, %tid.x;
	mad.lo.s32 	%r20, %r14, %r1, %r15;
	setp.ge.u32 	%p1, %r20, %r12;
	@%p1 bra 	$L__BB0_6;
	mul.lo.s32 	%r3, %r13, %r12;
	mov.u32 	%r16, %nctaid.x;
	mul.lo.s32 	%r4, %r1, %r16;
	cvta.to.global.u64 	%rd1, %rd4;
	cvta.to.global.u64 	%rd2, %rd3;
$L__BB0_2:
	setp.ge.u32 	%p2, %r20, %r3;
	mov.b32 	%r23, 0;
	@%p2 bra 	$L__BB0_5;
	mov.b32 	%r23, 0;
	mov.u32 	%r22, %r20;
$L__BB0_4:
	mul.wide.s32 	%rd5, %r22, 4;
	add.s64 	%rd6, %rd2, %rd5;
	ld.global.u32 	%r19, [%rd6];
	add.s32 	%r23, %r19, %r23;
	add.s32 	%r22, %r22, %r12;
	setp.lt.u32 	%p3, %r22, %r3;
	@%p3 bra 	$L__BB0_4;
$L__BB0_5:
	mul.wide.s32 	%rd7, %r20, 4;
	add.s64 	%rd8, %rd1, %rd7;
	st.global.u32 	[%rd8], %r23;
	add.s32 	%r20, %r20, %r4;
	setp.lt.u32 	%p4, %r20, %r12;
	@%p4 bra 	$L__BB0_2;
$L__BB0_6:
	ret;

}


// ===== COMPILED SASS (sm_100) =====

	.target	sm_100

	.elftype	@"ET_EXEC"


//--------------------- .note.nv.tkinfo           --------------------------
	.section	.note.nv.tkinfo,"",@"SHT_NOTE"
	.sectionflags	@"SHF_NOTE_NV_TKINFO"
	.tkinfo
        /*0018*/ 	.word	0x00000002
        /*0030*/ 	.string	""
        /*0030*/ 	.string	"ptxas"
        /*0030*/ 	.string	"Cuda compilation tools, release 13.0, V13.0.88"
        /*0030*/ 	.string	"Build cuda_13.0.r13.0/compiler.36424714_0"
        /*0030*/ 	.string	"-arch sm_100 -m 64 "



//--------------------- .note.nv.cuinfo           --------------------------
	.section	.note.nv.cuinfo,"",@"SHT_NOTE"
	.sectionflags	@"SHF_NOTE_NV_CUINFO"
        /*0018*/ 	.short	0x0002
        /*001a*/ 	.short	0x0064
        /*001c*/ 	.short	0x0082
	.zero		2


//--------------------- .nv.info                  --------------------------
	.section	.nv.info,"",@"SHT_CUDA_INFO"
	.align	4


	//----- nvinfo : EIATTR_REGCOUNT
	.align		4
        /*0000*/ 	.byte	0x04, 0x2f
        /*0002*/ 	.short	(.L_1 - .L_0)
	.align		4
.L_0:
        /*0004*/ 	.word	index@(count_frequency)
        /*0008*/ 	.word	0x00000010


	//----- nvinfo : EIATTR_FRAME_SIZE
	.align		4
.L_1:
        /*000c*/ 	.byte	0x04, 0x11
        /*000e*/ 	.short	(.L_3 - .L_2)
	.align		4
.L_2:
        /*0010*/ 	.word	index@(count_frequency)
        /*0014*/ 	.word	0x00000000


	//----- nvinfo : EIATTR_MIN_STACK_SIZE
	.align		4
.L_3:
        /*0018*/ 	.byte	0x04, 0x12
        /*001a*/ 	.short	(.L_5 - .L_4)
	.align		4
.L_4:
        /*001c*/ 	.word	index@(count_frequency)
        /*0020*/ 	.word	0x00000000
.L_5:


//--------------------- .nv.compat                --------------------------
	.section	.nv.compat,"",@"SHT_CUDA_COMPAT_INFO"
	.align	4
        /*0000*/ 	.byte	0x02, 0x09, 0x00, 0x00, 0x02, 0x02, 0x01, 0x00, 0x02, 0x05, 0x05, 0x00, 0x03, 0x07, 0x01, 0x01
        /*0010*/ 	.byte	0x02, 0x03, 0x00, 0x00, 0x02, 0x06, 0x01, 0x00, 0x04, 0x0b, 0x08, 0x00, 0x09, 0x00, 0x00, 0x00
        /*0020*/ 	.byte	0x00, 0x00, 0x00, 0x00


//--------------------- .nv.info.count_frequency  --------------------------
	.section	.nv.info.count_frequency,"",@"SHT_CUDA_INFO"
	.sectionflags	@""
	.align	4


	//----- nvinfo : EIATTR_CUDA_API_VERSION
	.align		4
        /*0000*/ 	.byte	0x04, 0x37
        /*0002*/ 	.short	(.L_7 - .L_6)
.L_6:
        /*0004*/ 	.word	0x00000082


	//----- nvinfo : EIATTR_KPARAM_INFO
	.align		4
.L_7:
        /*0008*/ 	.byte	0x04, 0x17
        /*000a*/ 	.short	(.L_9 - .L_8)
.L_8:
        /*000c*/ 	.word	0x00000000
        /*0010*/ 	.short	0x0003
        /*0012*/ 	.short	0x0014
        /*0014*/ 	.byte	0x00, 0xf0, 0x11, 0x00


	//----- nvinfo : EIATTR_KPARAM_INFO
	.align		4
.L_9:
        /*0018*/ 	.byte	0x04, 0x17
        /*001a*/ 	.short	(.L_11 - .L_10)
.L_10:
        /*001c*/ 	.word	0x00000000
        /*0020*/ 	.short	0x0002
        /*0022*/ 	.short	0x0010
        /*0024*/ 	.byte	0x00, 0xf0, 0x11, 0x00


	//----- nvinfo : EIATTR_KPARAM_INFO
	.align		4
.L_11:
        /*0028*/ 	.byte	0x04, 0x17
        /*002a*/ 	.short	(.L_13 - .L_12)
.L_12:
        /*002c*/ 	.word	0x00000000
        /*0030*/ 	.short	0x0001
        /*0032*/ 	.short	0x0008
        /*0034*/ 	.byte	0x00, 0xf5, 0x21, 0x00


	//----- nvinfo : EIATTR_KPARAM_INFO
	.align		4
.L_13:
        /*0038*/ 	.byte	0x04, 0x17
        /*003a*/ 	.short	(.L_15 - .L_14)
.L_14:
        /*003c*/ 	.word	0x00000000
        /*0040*/ 	.short	0x0000
        /*0042*/ 	.short	0x0000
        /*0044*/ 	.byte	0x00, 0xf5, 0x21, 0x00


	//----- nvinfo : EIATTR_SPARSE_MMA_MASK
	.align		4
.L_15:
        /*0048*/ 	.byte	0x03, 0x50
        /*004a*/ 	.short	0x0000


	//----- nvinfo : EIATTR_MAXREG_COUNT
	.align		4
        /*004c*/ 	.byte	0x03, 0x1b
        /*004e*/ 	.short	0x00ff


	//----- nvinfo : EIATTR_MERCURY_ISA_VERSION
	.align		4
        /*0050*/ 	.byte	0x03, 0x5f
        /*0052*/ 	.short	0x0101


	//----- nvinfo : EIATTR_VRC_CTA_INIT_COUNT
	.align		4
        /*0054*/ 	.byte	0x02, 0x4a
	.zero		1
	.zero		1


	//----- nvinfo : EIATTR_EXIT_INSTR_OFFSETS
	.align		4
        /*0058*/ 	.byte	0x04, 0x1c
        /*005a*/ 	.short	(.L_17 - .L_16)


	//   ....[0]....
.L_16:
        /*005c*/ 	.word	0x00000070


	//   ....[1]....
        /*0060*/ 	.word	0x00000230


	//----- nvinfo : EIATTR_CRS_STACK_SIZE
	.align		4
.L_17:
        /*0064*/ 	.byte	0x04, 0x1e
        /*0066*/ 	.short	(.L_19 - .L_18)
.L_18:
        /*0068*/ 	.word	0x00000000


	//----- nvinfo : EIATTR_CBANK_PARAM_SIZE
	.align		4
.L_19:
        /*006c*/ 	.byte	0x03, 0x19
        /*006e*/ 	.short	0x0018


	//----- nvinfo : EIATTR_PARAM_CBANK
	.align		4
        /*0070*/ 	.byte	0x04, 0x0a
        /*0072*/ 	.short	(.L_21 - .L_20)
	.align		4
.L_20:
        /*0074*/ 	.word	index@(.nv.constant0.count_frequency)
        /*0078*/ 	.short	0x0380
        /*007a*/ 	.short	0x0018


	//----- nvinfo : EIATTR_SW_WAR
	.align		4
.L_21:
        /*007c*/ 	.byte	0x04, 0x36
        /*007e*/ 	.short	(.L_23 - .L_22)
.L_22:
        /*0080*/ 	.word	0x00000008
.L_23:


//--------------------- .nv.callgraph             --------------------------
	.section	.nv.callgraph,"",@"SHT_CUDA_CALLGRAPH"
	.align	4
	.sectionentsize	8
	.align		4
        /*0000*/ 	.word	0x00000000
	.align		4
        /*0004*/ 	.word	0xffffffff
	.align		4
        /*0008*/ 	.word	0x00000000
	.align		4
        /*000c*/ 	.word	0xfffffffe
	.align		4
        /*0010*/ 	.word	0x00000000
	.align		4
        /*0014*/ 	.word	0xfffffffd
	.align		4
        /*0018*/ 	.word	0x00000000
	.align		4
        /*001c*/ 	.word	0xfffffffc


//--------------------- .text.count_frequency     --------------------------
	.section	.text.count_frequency,"ax",@progbits
	.align	128
        .global         count_frequency
        .type           count_frequency,@function
        .size           count_frequency,(.L_x_5 - count_frequency)
        .other          count_frequency,@"STO_CUDA_ENTRY STV_DEFAULT"
count_frequency:
.text.count_frequency:
[----:B------:R-:W-:Y:S01]  /*0000*/  LDC R1, c[0x0][0x37c] ;  /* 0x0000df00ff017b82 */ /* 0x000fe20000000800 */
[----:B------:R-:W0:Y:S07]  /*0010*/  S2R R0, SR_TID.X ;  /* 0x0000000000007919 */ /* 0x000e2e0000002100 */
[----:B------:R-:W0:Y:S01]  /*0020*/  S2UR UR5, SR_CTAID.X ;  /* 0x00000000000579c3 */ /* 0x000e220000002500 */
[----:B------:R-:W1:Y:S07]  /*0030*/  LDCU UR4, c[0x0][0x390] ;  /* 0x00007200ff0477ac */ /* 0x000e6e0008000800 */
[----:B------:R-:W0:Y:S02]  /*0040*/  LDC R9, c[0x0][0x360] ;  /* 0x0000d800ff097b82 */ /* 0x000e240000000800 */
[----:B0-----:R-:W-:-:S05]  /*0050*/  IMAD R0, R9, UR5, R0 ;  /* 0x0000000509007c24 */ /* 0x001fca000f8e0200 */
[----:B-1----:R-:W-:-:S13]  /*0060*/  ISETP.GE.U32.AND P0, PT, R0, UR4, PT ;  /* 0x0000000400007c0c */ /* 0x002fda000bf06070 */
[----:B------:R-:W-:Y:S05]  /*0070*/  @P0 EXIT ;  /* 0x000000000000094d */ /* 0x000fea0003800000 */
[----:B------:R-:W0:Y:S01]  /*0080*/  LDCU UR6, c[0x0][0x370] ;  /* 0x00006e00ff0677ac */ /* 0x000e220008000800 */
[----:B------:R-:W1:Y:S01]  /*0090*/  LDCU UR5, c[0x0][0x394] ;  /* 0x00007280ff0577ac */ /* 0x000e620008000800 */
[----:B------:R-:W2:Y:S01]  /*00a0*/  LDCU.64 UR8, c[0x0][0x358] ;  /* 0x00006b00ff0877ac */ /* 0x000ea20008000a00 */
[----:B------:R-:W3:Y:S01]  /*00b0*/  LDCU UR7, c[0x0][0x390] ;  /* 0x00007200ff0777ac */ /* 0x000ee20008000800 */
[----:B0-----:R-:W-:Y:S01]  /*00c0*/  IMAD R9, R9, UR6, RZ ;  /* 0x0000000609097c24 */ /* 0x001fe2000f8e02ff */
[----:B-1----:R-:W-:-:S12]  /*00d0*/  UIMAD UR4, UR4, UR5, URZ ;  /* 0x00000005040472a4 */ /* 0x002fd8000f8e02ff */
.L_x_3:
[----:B------:R-:W0:Y:S01]  /*00e0*/  LDC.64 R6, c[0x0][0x388] ;  /* 0x0000e200ff067b82 */ /* 0x000e220000000a00 */
[----:B------:R-:W-:Y:S01]  /*00f0*/  ISETP.GE.U32.AND P0, PT, R0, UR4, PT ;  /* 0x0000000400007c0c */ /* 0x000fe2000bf06070 */
[----:B------:R-:W-:Y:S01]  /*0100*/  BSSY.RECONVERGENT B0, `(.L_x_0) ;  /* 0x000000c000007945 */ /* 0x000fe20003800200 */
[----:B------:R-:W-:-:S11]  /*0110*/  IMAD.MOV.U32 R11, RZ, RZ, RZ ;  /* 0x000000ffff0b7224 */ /* 0x000fd600078e00ff */
[----:B------:R-:W-:Y:S05]  /*0120*/  @P0 BRA `(.L_x_1) ;  /* 0x0000000000240947 */ /* 0x000fea0003800000 */
[----:B------:R-:W1:Y:S01]  /*0130*/  LDC.64 R4, c[0x0][0x380] ;  /* 0x0000e000ff047b82 */ /* 0x000e620000000a00 */
[----:B------:R-:W-:Y:S01]  /*0140*/  IMAD.MOV.U32 R11, RZ, RZ, RZ ;  /* 0x000000ffff0b7224 */ /* 0x000fe200078e00ff */
[----:B------:R-:W-:-:S07]  /*0150*/  MOV R13, R0 ;  /* 0x00000000000d7202 */ /* 0x000fce0000000f00 */
.L_x_2:
[----:B-1----:R-:W-:-:S06]  /*0160*/  IMAD.WIDE R2, R13, 0x4, R4 ;  /* 0x000000040d027825 */ /* 0x002fcc00078e0204 */
[----:B--2---:R-:W2:Y:S01]  /*0170*/  LDG.E R2, desc[UR8][R2.64] ;  /* 0x0000000802027981 */ /* 0x004ea2000c1e1900 */
[----:B---3--:R-:W-:-:S05]  /*0180*/  VIADD R13, R13, UR7 ;  /* 0x000000070d0d7c36 */ /* 0x008fca0008000000 */
[----:B------:R-:W-:Y:S02]  /*0190*/  ISETP.GE.U32.AND P0, PT, R13, UR4, PT ;  /* 0x000000040d007c0c */ /* 0x000fe4000bf06070 */
[----:B--2---:R-:W-:-:S11]  /*01a0*/  IADD3 R11, PT, PT, R2, R11, RZ ;  /* 0x0000000b020b7210 */ /* 0x004fd60007ffe0ff */
[----:B------:R-:W-:Y:S05]  /*01b0*/  @!P0 BRA `(.L_x_2) ;  /* 0xfffffffc00e88947 */ /* 0x000fea000383ffff */
.L_x_1:
[----:B--23--:R-:W-:Y:S05]  /*01c0*/  BSYNC.RECONVERGENT B0 ;  /* 0x0000000000007941 */ /* 0x00cfea0003800200 */
.L_x_0:
[----:B------:R-:W1:Y:S01]  /*01d0*/  LDCU UR5, c[0x0][0x390] ;  /* 0x00007200ff0577ac */ /* 0x000e620008000800 */
[----:B0-----:R-:W-:Y:S01]  /*01e0*/  IMAD.WIDE R2, R0, 0x4, R6 ;  /* 0x0000000400027825 */ /* 0x001fe200078e0206 */
[----:B------:R-:W-:-:S04]  /*01f0*/  IADD3 R0, PT, PT, R9, R0, RZ ;  /* 0x0000000009007210 */ /* 0x000fc80007ffe0ff */
[----:B------:R0:W-:Y:S01]  /*0200*/  STG.E desc[UR8][R2.64], R11 ;  /* 0x0000000b02007986 */ /* 0x0001e2000c101908 */
[----:B-1----:R-:W-:-:S13]  /*0210*/  ISETP.GE.U32.AND P0, PT, R0, UR5, PT ;  /* 0x0000000500007c0c */ /* 0x002fda000bf06070 */
[----:B0-----:R-:W-:Y:S05]  /*0220*/  @!P0 BRA `(.L_x_3) ;  /* 0xfffffffc00ac8947 */ /* 0x001fea000383ffff */
[----:B------:R-:W-:Y:S05]  /*0230*/  EXIT ;  /* 0x000000000000794d */ /* 0x000fea0003800000 */
.L_x_4:
[----:B------:R-:W-:-:S00]  /*0240*/  BRA `(.L_x_4) ;  /* 0xfffffffc00fc7947 */ /* 0x000fc0000383ffff */
[----:B------:R-:W-:-:S00]  /*0250*/  NOP ;  /* 0x0000000000007918 */ /* 0x000fc00000000000 */
        /* <DEDUP_REMOVED lines=10> */
.L_x_5:


//--------------------- .nv.shared.reserved.0     --------------------------
	.section	.nv.shared.reserved.0,"aw",@nobits
	.weak		__nv_reservedSMEM_offset_0_alias
	.size		__nv_reservedSMEM_offset_0_alias, 0, 64
	.other		__nv_reservedSMEM_offset_0_alias,@"STO_CUDA_RESERVED_SHARED STV_DEFAULT"
__nv_reservedSMEM_offset_0_alias:
	.zero		0
	.zero		64


//--------------------- .nv.constant0.count_frequency --------------------------
	.section	.nv.constant0.count_frequency,"a",@progbits
	.sectionflags	@""
	.align	4
.nv.constant0.count_frequency:
	.zero		920


//--------------------- SYMBOLS --------------------------

	.type		.nv.reservedSmem.offset0,@object
	.size		.nv.reservedSmem.offset0,0x4
